//
// Generated by NVIDIA NVVM Compiler
//
// Compiler Build ID: CL-36424714
// Cuda compilation tools, release 13.0, V13.0.88
// Based on NVVM 20.0.0
//

.version 9.0
.target sm_100
.address_size 64

	// .globl	_Z3sumPPiS0_S0_ii

.visible .entry _Z3sumPPiS0_S0_ii(
	.param .u64 .ptr .align 1 _Z3sumPPiS0_S0_ii_param_0,
	.param .u64 .ptr .align 1 _Z3sumPPiS0_S0_ii_param_1,
	.param .u64 .ptr .align 1 _Z3sumPPiS0_S0_ii_param_2,
	.param .u32 _Z3sumPPiS0_S0_ii_param_3,
	.param .u32 _Z3sumPPiS0_S0_ii_param_4
)
{
	.reg .pred 	%p<4>;
	.reg .b32 	%r<14>;
	.reg .b64 	%rd<21>;

	ld.param.u64 	%rd1, [_Z3sumPPiS0_S0_ii_param_0];
	ld.param.u64 	%rd2, [_Z3sumPPiS0_S0_ii_param_1];
	ld.param.u64 	%rd3, [_Z3sumPPiS0_S0_ii_param_2];
	ld.param.u32 	%r3, [_Z3sumPPiS0_S0_ii_param_3];
	ld.param.u32 	%r4, [_Z3sumPPiS0_S0_ii_param_4];
	mov.u32 	%r5, %ctaid.y;
	mov.u32 	%r6, %ntid.y;
	mov.u32 	%r7, %tid.y;
	mad.lo.s32 	%r1, %r5, %r6, %r7;
	mov.u32 	%r8, %ctaid.x;
	mov.u32 	%r9, %ntid.x;
	mov.u32 	%r10, %tid.x;
	mad.lo.s32 	%r2, %r8, %r9, %r10;
	setp.ge.s32 	%p1, %r1, %r3;
	setp.ge.s32 	%p2, %r2, %r4;
	or.pred  	%p3, %p1, %p2;
	@%p3 bra 	$L__BB0_2;
	cvta.to.global.u64 	%rd4, %rd1;
	cvta.to.global.u64 	%rd5, %rd2;
	cvta.to.global.u64 	%rd6, %rd3;
	mul.wide.u32 	%rd7, %r1, 8;
	add.s64 	%rd8, %rd4, %rd7;
	ld.global.u64 	%rd9, [%rd8];
	cvta.to.global.u64 	%rd10, %rd9;
	mul.wide.s32 	%rd11, %r2, 4;
	add.s64 	%rd12, %rd10, %rd11;
	ld.global.u32 	%r11, [%rd12];
	add.s64 	%rd13, %rd5, %rd7;
	ld.global.u64 	%rd14, [%rd13];
	cvta.to.global.u64 	%rd15, %rd14;
	add.s64 	%rd16, %rd15, %rd11;
	ld.global.u32 	%r12, [%rd16];
	add.s32 	%r13, %r12, %r11;
	add.s64 	%rd17, %rd6, %rd7;
	ld.global.u64 	%rd18, [%rd17];
	cvta.to.global.u64 	%rd19, %rd18;
	add.s64 	%rd20, %rd19, %rd11;
	st.global.u32 	[%rd20], %r13;
$L__BB0_2:
	ret;

}


// ===== COMPILED SASS (sm_100) =====

	.target	sm_100

	.elftype	@"ET_EXEC"


//--------------------- .note.nv.tkinfo           --------------------------
	.section	.note.nv.tkinfo,"",@"SHT_NOTE"
	.sectionflags	@"SHF_NOTE_NV_TKINFO"
	.tkinfo
        /*0018*/ 	.word	0x00000002
        /*0030*/ 	.string	""
        /*0030*/ 	.string	"ptxas"
        /*0030*/ 	.string	"Cuda compilation tools, release 13.0, V13.0.88"
        /*0030*/ 	.string	"Build cuda_13.0.r13.0/compiler.36424714_0"
        /*0030*/ 	.string	"-arch sm_100 -m 64 "



//--------------------- .note.nv.cuinfo           --------------------------
	.section	.note.nv.cuinfo,"",@"SHT_NOTE"
	.sectionflags	@"SHF_NOTE_NV_CUINFO"
        /*0018*/ 	.short	0x0002
        /*001a*/ 	.short	0x0064
        /*001c*/ 	.short	0x0082
	.zero		2


//--------------------- .nv.info                  --------------------------
	.section	.nv.info,"",@"SHT_CUDA_INFO"
	.align	4


	//----- nvinfo : EIATTR_REGCOUNT
	.align		4
        /*0000*/ 	.byte	0x04, 0x2f
        /*0002*/ 	.short	(.L_1 - .L_0)
	.align		4
.L_0:
        /*0004*/ 	.word	index@(_Z3sumPPiS0_S0_ii)
        /*0008*/ 	.word	0x00000012


	//----- nvinfo : EIATTR_FRAME_SIZE
	.align		4
.L_1:
        /*000c*/ 	.byte	0x04, 0x11
        /*000e*/ 	.short	(.L_3 - .L_2)
	.align		4
.L_2:
        /*0010*/ 	.word	index@(_Z3sumPPiS0_S0_ii)
        /*0014*/ 	.word	0x00000000


	//----- nvinfo : EIATTR_MIN_STACK_SIZE
	.align		4
.L_3:
        /*0018*/ 	.byte	0x04, 0x12
        /*001a*/ 	.short	(.L_5 - .L_4)
	.align		4
.L_4:
        /*001c*/ 	.word	index@(_Z3sumPPiS0_S0_ii)
        /*0020*/ 	.word	0x00000000
.L_5:


//--------------------- .nv.compat                --------------------------
	.section	.nv.compat,"",@"SHT_CUDA_COMPAT_INFO"
	.align	4
        /*0000*/ 	.byte	0x02, 0x09, 0x00, 0x00, 0x02, 0x02, 0x01, 0x00, 0x02, 0x05, 0x05, 0x00, 0x03, 0x07, 0x01, 0x01
        /*0010*/ 	.byte	0x02, 0x03, 0x00, 0x00, 0x02, 0x06, 0x01, 0x00, 0x04, 0x0b, 0x08, 0x00, 0x09, 0x00, 0x00, 0x00
        /*0020*/ 	.byte	0x00, 0x00, 0x00, 0x00


//--------------------- .nv.info._Z3sumPPiS0_S0_ii --------------------------
	.section	.nv.info._Z3sumPPiS0_S0_ii,"",@"SHT_CUDA_INFO"
	.sectionflags	@""
	.align	4


	//----- nvinfo : EIATTR_CUDA_API_VERSION
	.align		4
        /*0000*/ 	.byte	0x04, 0x37
        /*0002*/ 	.short	(.L_7 - .L_6)
.L_6:
        /*0004*/ 	.word	0x00000082


	//----- nvinfo : EIATTR_KPARAM_INFO
	.align		4
.L_7:
        /*0008*/ 	.byte	0x04, 0x17
        /*000a*/ 	.short	(.L_9 - .L_8)
.L_8:
        /*000c*/ 	.word	0x00000000
        /*0010*/ 	.short	0x0004
        /*0012*/ 	.short	0x001c
        /*0014*/ 	.byte	0x00, 0xf0, 0x11, 0x00


	//----- nvinfo : EIATTR_KPARAM_INFO
	.align		4
.L_9:
        /*0018*/ 	.byte	0x04, 0x17
        /*001a*/ 	.short	(.L_11 - .L_10)
.L_10:
        /*001c*/ 	.word	0x00000000
        /*0020*/ 	.short	0x0003
        /*0022*/ 	.short	0x0018
        /*0024*/ 	.byte	0x00, 0xf0, 0x11, 0x00


	//----- nvinfo : EIATTR_KPARAM_INFO
	.align		4
.L_11:
        /*0028*/ 	.byte	0x04, 0x17
        /*002a*/ 	.short	(.L_13 - .L_12)
.L_12:
        /*002c*/ 	.word	0x00000000
        /*0030*/ 	.short	0x0002
        /*0032*/ 	.short	0x0010
        /*0034*/ 	.byte	0x00, 0xf5, 0x21, 0x00


	//----- nvinfo : EIATTR_KPARAM_INFO
	.align		4
.L_13:
        /*0038*/ 	.byte	0x04, 0x17
        /*003a*/ 	.short	(.L_15 - .L_14)
.L_14:
        /*003c*/ 	.word	0x00000000
        /*0040*/ 	.short	0x0001
        /*0042*/ 	.short	0x0008
        /*0044*/ 	.byte	0x00, 0xf5, 0x21, 0x00


	//----- nvinfo : EIATTR_KPARAM_INFO
	.align		4
.L_15:
        /*0048*/ 	.byte	0x04, 0x17
        /*004a*/ 	.short	(.L_17 - .L_16)
.L_16:
        /*004c*/ 	.word	0x00000000
        /*0050*/ 	.short	0x0000
        /*0052*/ 	.short	0x0000
        /*0054*/ 	.byte	0x00, 0xf5, 0x21, 0x00


	//----- nvinfo : EIATTR_SPARSE_MMA_MASK
	.align		4
.L_17:
        /*0058*/ 	.byte	0x03, 0x50
        /*005a*/ 	.short	0x0000


	//----- nvinfo : EIATTR_MAXREG_COUNT
	.align		4
        /*005c*/ 	.byte	0x03, 0x1b
        /*005e*/ 	.short	0x00ff


	//----- nvinfo : EIATTR_MERCURY_ISA_VERSION
	.align		4
        /*0060*/ 	.byte	0x03, 0x5f
        /*0062*/ 	.short	0x0101


	//----- nvinfo : EIATTR_VRC_CTA_INIT_COUNT
	.align		4
        /*0064*/ 	.byte	0x02, 0x4a
	.zero		1
	.zero		1


	//----- nvinfo : EIATTR_EXIT_INSTR_OFFSETS
	.align		4
        /*0068*/ 	.byte	0x04, 0x1c
        /*006a*/ 	.short	(.L_19 - .L_18)


	//   ....[0]....
.L_18:
        /*006c*/ 	.word	0x000000c0


	//   ....[1]....
        /*0070*/ 	.word	0x000001e0


	//----- nvinfo : EIATTR_CBANK_PARAM_SIZE
	.align		4
.L_19:
        /*0074*/ 	.byte	0x03, 0x19
        /*0076*/ 	.short	0x0020


	//----- nvinfo : EIATTR_PARAM_CBANK
	.align		4
        /*0078*/ 	.byte	0x04, 0x0a
        /*007a*/ 	.short	(.L_21 - .L_20)
	.align		4
.L_20:
        /*007c*/ 	.word	index@(.nv.constant0._Z3sumPPiS0_S0_ii)
        /*0080*/ 	.short	0x0380
        /*0082*/ 	.short	0x0020


	//----- nvinfo : EIATTR_SW_WAR
	.align		4
.L_21:
        /*0084*/ 	.byte	0x04, 0x36
        /*0086*/ 	.short	(.L_23 - .L_22)
.L_22:
        /*0088*/ 	.word	0x00000008
.L_23:


//--------------------- .nv.callgraph             --------------------------
	.section	.nv.callgraph,"",@"SHT_CUDA_CALLGRAPH"
	.align	4
	.sectionentsize	8
	.align		4
        /*0000*/ 	.word	0x00000000
	.align		4
        /*0004*/ 	.word	0xffffffff
	.align		4
        /*0008*/ 	.word	0x00000000
	.align		4
        /*000c*/ 	.word	0xfffffffe
	.align		4
        /*0010*/ 	.word	0x00000000
	.align		4
        /*0014*/ 	.word	0xfffffffd
	.align		4
        /*0018*/ 	.word	0x00000000
	.align		4
        /*001c*/ 	.word	0xfffffffc


//--------------------- .text._Z3sumPPiS0_S0_ii   --------------------------
	.section	.text._Z3sumPPiS0_S0_ii,"ax",@progbits
	.align	128
        .global         _Z3sumPPiS0_S0_ii
        .type           _Z3sumPPiS0_S0_ii,@function
        .size           _Z3sumPPiS0_S0_ii,(.L_x_1 - _Z3sumPPiS0_S0_ii)
        .other          _Z3sumPPiS0_S0_ii,@"STO_CUDA_ENTRY STV_DEFAULT"
_Z3sumPPiS0_S0_ii:
.text._Z3sumPPiS0_S0_ii:
[----:B------:R-:W-:Y:S01]  /*0000*/  LDC R1, c[0x0][0x37c] ;  /* 0x0000df00ff017b82 */ /* 0x000fe20000000800 */
[----:B------:R-:W0:Y:S07]  /*0010*/  S2R R2, SR_TID.X ;  /* 0x0000000000027919 */ /* 0x000e2e0000002100 */
[----:B------:R-:W1:Y:S01]  /*0020*/  LDC R5, c[0x0][0x364] ;  /* 0x0000d900ff057b82 */ /* 0x000e620000000800 */
[----:B------:R-:W2:Y:S01]  /*0030*/  LDCU.64 UR6, c[0x0][0x398] ;  /* 0x00007300ff0677ac */ /* 0x000ea20008000a00 */
[----:B------:R-:W1:Y:S06]  /*0040*/  S2R R0, SR_TID.Y ;  /* 0x0000000000007919 */ /* 0x000e6c0000002200 */
[----:B------:R-:W0:Y:S08]  /*0050*/  S2UR UR5, SR_CTAID.X ;  /* 0x00000000000579c3 */ /* 0x000e300000002500 */
[----:B------:R-:W0:Y:S08]  /*0060*/  LDC R13, c[0x0][0x360] ;  /* 0x0000d800ff0d7b82 */ /* 0x000e300000000800 */
[----:B------:R-:W1:Y:S01]  /*0070*/  S2UR UR4, SR_CTAID.Y ;  /* 0x00000000000479c3 */ /* 0x000e620000002600 */
[----:B0-----:R-:W-:-:S05]  /*0080*/  IMAD R13, R13, UR5, R2 ;  /* 0x000000050d0d7c24 */ /* 0x001fca000f8e0202 */
[----:B--2---:R-:W-:Y:S01]  /*0090*/  ISETP.GE.AND P0, PT, R13, UR7, PT ;  /* 0x000000070d007c0c */ /* 0x004fe2000bf06270 */
[----:B-1----:R-:W-:-:S05]  /*00a0*/  IMAD R5, R5, UR4, R0 ;  /* 0x0000000405057c24 */ /* 0x002fca000f8e0200 */
[----:B------:R-:W-:-:S13]  /*00b0*/  ISETP.GE.OR P0, PT, R5, UR6, P0 ;  /* 0x0000000605007c0c */ /* 0x000fda0008706670 */
[----:B------:R-:W-:Y:S05]  /*00c0*/  @P0 EXIT ;  /* 0x000000000000094d */ /* 0x000fea0003800000 */
[----:B------:R-:W0:Y:S01]  /*00d0*/  LDC.64 R2, c[0x0][0x380] ;  /* 0x0000e000ff027b82 */ /* 0x000e220000000a00 */
[----:B------:R-:W1:Y:S07]  /*00e0*/  LDCU.64 UR4, c[0x0][0x358] ;  /* 0x00006b00ff0477ac */ /* 0x000e6e0008000a00 */
[----:B------:R-:W2:Y:S08]  /*00f0*/  LDC.64 R6, c[0x0][0x388] ;  /* 0x0000e200ff067b82 */ /* 0x000eb00000000a00 */
[----:B------:R-:W3:Y:S01]  /*0100*/  LDC.64 R10, c[0x0][0x390] ;  /* 0x0000e400ff0a7b82 */ /* 0x000ee20000000a00 */
[----:B0-----:R-:W-:-:S06]  /*0110*/  IMAD.WIDE.U32 R2, R5, 0x8, R2 ;  /* 0x0000000805027825 */ /* 0x001fcc00078e0002 */
[----:B-1----:R-:W4:Y:S01]  /*0120*/  LDG.E.64 R2, desc[UR4][R2.64] ;  /* 0x0000000402027981 */ /* 0x002f22000c1e1b00 */
[----:B--2---:R-:W-:-:S06]  /*0130*/  IMAD.WIDE.U32 R6, R5, 0x8, R6 ;  /* 0x0000000805067825 */ /* 0x004fcc00078e0006 */
[----:B------:R-:W2:Y:S01]  /*0140*/  LDG.E.64 R6, desc[UR4][R6.64] ;  /* 0x0000000406067981 */ /* 0x000ea2000c1e1b00 */
[----:B---3--:R-:W-:-:S06]  /*0150*/  IMAD.WIDE.U32 R10, R5, 0x8, R10 ;  /* 0x00000008050a7825 */ /* 0x008fcc00078e000a */
[----:B------:R-:W3:Y:S01]  /*0160*/  LDG.E.64 R10, desc[UR4][R10.64] ;  /* 0x000000040a0a7981 */ /* 0x000ee2000c1e1b00 */
[----:B----4-:R-:W-:-:S06]  /*0170*/  IMAD.WIDE R4, R13, 0x4, R2 ;  /* 0x000000040d047825 */ /* 0x010fcc00078e0202 */
[----:B------:R-:W4:Y:S01]  /*0180*/  LDG.E R4, desc[UR4][R4.64] ;  /* 0x0000000404047981 */ /* 0x000f22000c1e1900 */
[----:B--2---:R-:W-:-:S06]  /*0190*/  IMAD.WIDE R8, R13, 0x4, R6 ;  /* 0x000000040d087825 */ /* 0x004fcc00078e0206 */
[----:B------:R-:W4:Y:S01]  /*01a0*/  LDG.E R9, desc[UR4][R8.64] ;  /* 0x0000000408097981 */ /* 0x000f22000c1e1900 */
[----:B---3--:R-:W-:Y:S01]  /*01b0*/  IMAD.WIDE R12, R13, 0x4, R10 ;  /* 0x000000040d0c7825 */ /* 0x008fe200078e020a */
[----:B----4-:R-:W-:-:S05]  /*01c0*/  IADD3 R15, PT, PT, R4, R9, RZ ;  /* 0x00000009040f7210 */ /* 0x010fca0007ffe0ff */
[----:B------:R-:W-:Y:S01]  /*01d0*/  STG.E desc[UR4][R12.64], R15 ;  /* 0x0000000f0c007986 */ /* 0x000fe2000c101904 */
[----:B------:R-:W-:Y:S05]  /*01e0*/  EXIT ;  /* 0x000000000000794d */ /* 0x000fea0003800000 */
.L_x_0:
[----:B------:R-:W-:-:S00]  /*01f0*/  BRA `(.L_x_0) ;  /* 0xfffffffc00fc7947 */ /* 0x000fc0000383ffff */
[----:B------:R-:W-:-:S00]  /*0200*/  NOP ;  /* 0x0000000000007918 */ /* 0x000fc00000000000 */
[----:B------:R-:W-:-:S00]  /*0210*/  NOP ;  /* 0x0000000000007918 */ /* 0x000fc00000000000 */
[----:B------:R-:W-:-:S00]  /*0220*/  NOP ;  /* 0x0000000000007918 */ /* 0x000fc00000000000 */
[----:B------:R-:W-:-:S00]  /*0230*/  NOP ;  /* 0x0000000000007918 */ /* 0x000fc00000000000 */
[----:B------:R-:W-:-:S00]  /*0240*/  NOP ;  /* 0x0000000000007918 */ /* 0x000fc00000000000 */
[----:B------:R-:W-:-:S00]  /*0250*/  NOP ;  /* 0x0000000000007918 */ /* 0x000fc00000000000 */
[----:B------:R-:W-:-:S00]  /*0260*/  NOP ;  /* 0x0000000000007918 */ /* 0x000fc00000000000 */
[----:B------:R-:W-:-:S00]  /*0270*/  NOP ;  /* 0x0000000000007918 */ /* 0x000fc00000000000 */
.L_x_1:


//--------------------- .nv.shared.reserved.0     --------------------------
	.section	.nv.shared.reserved.0,"aw",@nobits
	.weak		__nv_reservedSMEM_offset_0_alias
	.size		__nv_reservedSMEM_offset_0_alias, 0, 64
	.other		__nv_reservedSMEM_offset_0_alias,@"STO_CUDA_RESERVED_SHARED STV_DEFAULT"
__nv_reservedSMEM_offset_0_alias:
	.zero		0
	.zero		64


//--------------------- .nv.constant0._Z3sumPPiS0_S0_ii --------------------------
	.section	.nv.constant0._Z3sumPPiS0_S0_ii,"a",@progbits
	.sectionflags	@""
	.align	4
.nv.constant0._Z3sumPPiS0_S0_ii:
	.zero		928


//--------------------- SYMBOLS --------------------------

	.type		.nv.reservedSmem.offset0,@object
	.size		.nv.reservedSmem.offset0,0x4
